//
// Generated by NVIDIA NVVM Compiler
//
// Compiler Build ID: CL-36424714
// Cuda compilation tools, release 13.0, V13.0.88
// Based on NVVM 20.0.0
//

.version 9.0
.target sm_100
.address_size 64

	// .globl	_Z10deformablePfS_S_S_PiS0_

.visible .entry _Z10deformablePfS_S_S_PiS0_(
	.param .u64 .ptr .align 1 _Z10deformablePfS_S_S_PiS0__param_0,
	.param .u64 .ptr .align 1 _Z10deformablePfS_S_S_PiS0__param_1,
	.param .u64 .ptr .align 1 _Z10deformablePfS_S_S_PiS0__param_2,
	.param .u64 .ptr .align 1 _Z10deformablePfS_S_S_PiS0__param_3,
	.param .u64 .ptr .align 1 _Z10deformablePfS_S_S_PiS0__param_4,
	.param .u64 .ptr .align 1 _Z10deformablePfS_S_S_PiS0__param_5
)
.maxntid 128
{
	.reg .pred 	%p<29>;
	.reg .b32 	%r<62>;
	.reg .b32 	%f<123>;
	.reg .b64 	%rd<40>;

	ld.param.u64 	%rd14, [_Z10deformablePfS_S_S_PiS0__param_2];
	ld.param.u64 	%rd15, [_Z10deformablePfS_S_S_PiS0__param_3];
	ld.param.u64 	%rd16, [_Z10deformablePfS_S_S_PiS0__param_4];
	ld.param.u64 	%rd17, [_Z10deformablePfS_S_S_PiS0__param_5];
	cvta.to.global.u64 	%rd1, %rd15;
	cvta.to.global.u64 	%rd2, %rd16;
	cvta.to.global.u64 	%rd18, %rd14;
	cvta.to.global.u64 	%rd3, %rd17;
	mov.u32 	%r1, %ctaid.y;
	mov.u32 	%r2, %ctaid.x;
	shl.b32 	%r19, %r2, 8;
	mad.lo.s32 	%r20, %r1, 25600, %r19;
	mov.u32 	%r21, %ctaid.z;
	shl.b32 	%r22, %r21, 5;
	add.s32 	%r3, %r20, %r22;
	shl.b32 	%r4, %r21, 9;
	mov.u32 	%r23, %tid.x;
	shl.b32 	%r5, %r23, 2;
	mad.lo.s32 	%r24, %r1, 53661696, %r4;
	or.b32  	%r6, %r24, %r5;
	shl.b32 	%r25, %r2, 7;
	mad.lo.s32 	%r26, %r1, 12800, %r25;
	shl.b32 	%r27, %r21, 4;
	add.s32 	%r7, %r26, %r27;
	add.s64 	%rd4, %rd18, 4;
	mov.b32 	%r60, 0;
	mov.f32 	%f103, 0f00000000;
	mov.f32 	%f104, %f103;
	mov.f32 	%f105, %f103;
	mov.f32 	%f106, %f103;
$L__BB0_1:
	ld.param.u64 	%rd36, [_Z10deformablePfS_S_S_PiS0__param_0];
	shl.b32 	%r29, %r60, 1;
	mul.wide.u32 	%rd19, %r29, 4;
	add.s64 	%rd20, %rd3, %rd19;
	ld.global.nc.u32 	%r9, [%rd20];
	ld.global.nc.u32 	%r10, [%rd20+4];
	shl.b32 	%r30, %r60, 3;
	add.s32 	%r31, %r3, %r30;
	cvt.rn.f32.s32 	%f5, %r9;
	cvt.rn.f32.s32 	%f6, %r10;
	mul.wide.u32 	%rd21, %r60, 4;
	add.s64 	%rd5, %rd2, %rd21;
	shl.b32 	%r32, %r60, 2;
	add.s32 	%r33, %r7, %r32;
	mul.wide.u32 	%rd22, %r33, 4;
	cvta.to.global.u64 	%rd23, %rd36;
	add.s64 	%rd39, %rd23, %rd22;
	mul.wide.u32 	%rd24, %r31, 4;
	add.s64 	%rd38, %rd4, %rd24;
	mov.b32 	%r61, 0;
$L__BB0_2:
	ld.global.nc.f32 	%f51, [%rd38+-4];
	ld.global.nc.f32 	%f52, [%rd38];
	fma.rn.f32 	%f11, %f52, %f5, 0fBF000000;
	fma.rn.f32 	%f12, %f51, %f6, 0fBF000000;
	cvt.rmi.f32.f32 	%f53, %f11;
	cvt.rzi.s32.f32 	%r34, %f53;
	add.s32 	%r13, %r34, 1;
	cvt.rmi.f32.f32 	%f54, %f12;
	cvt.rzi.s32.f32 	%r35, %f54;
	add.s32 	%r15, %r35, 1;
	setp.gt.s32 	%p3, %r34, -1;
	setp.gt.s32 	%p4, %r9, %r34;
	and.pred  	%p1, %p3, %p4;
	not.pred 	%p5, %p1;
	setp.lt.s32 	%p6, %r35, 0;
	or.pred  	%p7, %p5, %p6;
	setp.le.s32 	%p8, %r10, %r35;
	mov.f32 	%f107, 0f00000000;
	or.pred  	%p9, %p7, %p8;
	mov.f32 	%f108, %f107;
	mov.f32 	%f109, %f107;
	mov.f32 	%f110, %f107;
	@%p9 bra 	$L__BB0_4;
	ld.global.nc.u32 	%r36, [%rd5];
	mad.lo.s32 	%r37, %r34, %r10, %r35;
	add.s32 	%r38, %r37, %r36;
	shl.b32 	%r39, %r38, 12;
	add.s32 	%r40, %r6, %r39;
	mul.wide.s32 	%rd25, %r40, 4;
	add.s64 	%rd26, %rd1, %rd25;
	ld.global.nc.f32 	%f110, [%rd26];
	ld.global.nc.f32 	%f109, [%rd26+4];
	ld.global.nc.f32 	%f108, [%rd26+8];
	ld.global.nc.f32 	%f107, [%rd26+12];
$L__BB0_4:
	setp.lt.s32 	%p10, %r35, -1;
	or.pred  	%p12, %p5, %p10;
	setp.le.s32 	%p13, %r10, %r15;
	mov.f32 	%f111, 0f00000000;
	or.pred  	%p14, %p12, %p13;
	mov.f32 	%f112, %f111;
	mov.f32 	%f113, %f111;
	mov.f32 	%f114, %f111;
	@%p14 bra 	$L__BB0_6;
	ld.global.nc.u32 	%r41, [%rd5];
	mad.lo.s32 	%r42, %r34, %r10, %r15;
	add.s32 	%r43, %r42, %r41;
	shl.b32 	%r44, %r43, 12;
	add.s32 	%r45, %r6, %r44;
	mul.wide.s32 	%rd27, %r45, 4;
	add.s64 	%rd28, %rd1, %rd27;
	ld.global.nc.f32 	%f114, [%rd28];
	ld.global.nc.f32 	%f113, [%rd28+4];
	ld.global.nc.f32 	%f112, [%rd28+8];
	ld.global.nc.f32 	%f111, [%rd28+12];
$L__BB0_6:
	setp.gt.s32 	%p17, %r34, -2;
	setp.gt.s32 	%p18, %r9, %r13;
	and.pred  	%p2, %p17, %p18;
	not.pred 	%p19, %p2;
	or.pred  	%p20, %p19, %p6;
	mov.f32 	%f115, 0f00000000;
	or.pred  	%p21, %p20, %p8;
	mov.f32 	%f116, %f115;
	mov.f32 	%f117, %f115;
	mov.f32 	%f118, %f115;
	@%p21 bra 	$L__BB0_8;
	ld.global.nc.u32 	%r46, [%rd5];
	mad.lo.s32 	%r47, %r13, %r10, %r35;
	add.s32 	%r48, %r47, %r46;
	shl.b32 	%r49, %r48, 12;
	add.s32 	%r50, %r6, %r49;
	mul.wide.s32 	%rd29, %r50, 4;
	add.s64 	%rd30, %rd1, %rd29;
	ld.global.nc.f32 	%f118, [%rd30];
	ld.global.nc.f32 	%f117, [%rd30+4];
	ld.global.nc.f32 	%f116, [%rd30+8];
	ld.global.nc.f32 	%f115, [%rd30+12];
$L__BB0_8:
	setp.le.s32 	%p22, %r10, %r15;
	setp.lt.s32 	%p23, %r35, -1;
	or.pred  	%p25, %p19, %p23;
	mov.f32 	%f119, 0f00000000;
	or.pred  	%p26, %p25, %p22;
	mov.f32 	%f120, %f119;
	mov.f32 	%f121, %f119;
	mov.f32 	%f122, %f119;
	@%p26 bra 	$L__BB0_10;
	ld.global.nc.u32 	%r51, [%rd5];
	mad.lo.s32 	%r52, %r13, %r10, %r15;
	add.s32 	%r53, %r52, %r51;
	shl.b32 	%r54, %r53, 12;
	add.s32 	%r55, %r6, %r54;
	mul.wide.s32 	%rd31, %r55, 4;
	add.s64 	%rd32, %rd1, %rd31;
	ld.global.nc.f32 	%f122, [%rd32];
	ld.global.nc.f32 	%f121, [%rd32+4];
	ld.global.nc.f32 	%f120, [%rd32+8];
	ld.global.nc.f32 	%f119, [%rd32+12];
$L__BB0_10:
	cvt.rn.f32.s32 	%f58, %r13;
	sub.f32 	%f59, %f58, %f11;
	cvt.rn.f32.s32 	%f60, %r15;
	sub.f32 	%f61, %f60, %f12;
	cvt.rn.f32.s32 	%f62, %r34;
	sub.f32 	%f63, %f11, %f62;
	cvt.rn.f32.s32 	%f64, %r35;
	sub.f32 	%f65, %f12, %f64;
	ld.global.nc.f32 	%f66, [%rd39];
	mul.f32 	%f67, %f59, %f110;
	mul.f32 	%f68, %f63, %f118;
	mul.f32 	%f69, %f61, %f68;
	fma.rn.f32 	%f70, %f61, %f67, %f69;
	mul.f32 	%f71, %f59, %f114;
	fma.rn.f32 	%f72, %f65, %f71, %f70;
	mul.f32 	%f73, %f63, %f122;
	fma.rn.f32 	%f74, %f65, %f73, %f72;
	fma.rn.f32 	%f106, %f66, %f74, %f106;
	mul.f32 	%f75, %f59, %f109;
	mul.f32 	%f76, %f63, %f117;
	mul.f32 	%f77, %f61, %f76;
	fma.rn.f32 	%f78, %f61, %f75, %f77;
	mul.f32 	%f79, %f59, %f113;
	fma.rn.f32 	%f80, %f65, %f79, %f78;
	mul.f32 	%f81, %f63, %f121;
	fma.rn.f32 	%f82, %f65, %f81, %f80;
	fma.rn.f32 	%f105, %f66, %f82, %f105;
	mul.f32 	%f83, %f59, %f108;
	mul.f32 	%f84, %f63, %f116;
	mul.f32 	%f85, %f61, %f84;
	fma.rn.f32 	%f86, %f61, %f83, %f85;
	mul.f32 	%f87, %f59, %f112;
	fma.rn.f32 	%f88, %f65, %f87, %f86;
	mul.f32 	%f89, %f63, %f120;
	fma.rn.f32 	%f90, %f65, %f89, %f88;
	fma.rn.f32 	%f104, %f66, %f90, %f104;
	mul.f32 	%f91, %f59, %f107;
	mul.f32 	%f92, %f63, %f115;
	mul.f32 	%f93, %f61, %f92;
	fma.rn.f32 	%f94, %f61, %f91, %f93;
	mul.f32 	%f95, %f59, %f111;
	fma.rn.f32 	%f96, %f65, %f95, %f94;
	mul.f32 	%f97, %f63, %f119;
	fma.rn.f32 	%f98, %f65, %f97, %f96;
	fma.rn.f32 	%f103, %f66, %f98, %f103;
	add.s32 	%r61, %r61, 1;
	add.s64 	%rd39, %rd39, 4;
	add.s64 	%rd38, %rd38, 8;
	setp.ne.s32 	%p27, %r61, 4;
	@%p27 bra 	$L__BB0_2;
	add.s32 	%r60, %r60, 1;
	setp.ne.s32 	%p28, %r60, 4;
	@%p28 bra 	$L__BB0_1;
	ld.param.u64 	%rd37, [_Z10deformablePfS_S_S_PiS0__param_1];
	shl.b32 	%r56, %r2, 12;
	mad.lo.s32 	%r57, %r1, 409600, %r56;
	add.s32 	%r58, %r57, %r4;
	add.s32 	%r59, %r58, %r5;
	cvta.to.global.u64 	%rd33, %rd37;
	mul.wide.u32 	%rd34, %r59, 4;
	add.s64 	%rd35, %rd33, %rd34;
	st.global.f32 	[%rd35], %f106;
	st.global.f32 	[%rd35+4], %f105;
	st.global.f32 	[%rd35+8], %f104;
	st.global.f32 	[%rd35+12], %f103;
	ret;

}


// ===== COMPILED SASS (sm_100) =====

	.target	sm_100

	.elftype	@"ET_EXEC"


//--------------------- .note.nv.tkinfo           --------------------------
	.section	.note.nv.tkinfo,"",@"SHT_NOTE"
	.sectionflags	@"SHF_NOTE_NV_TKINFO"
	.tkinfo
        /*0018*/ 	.word	0x00000002
        /*0030*/ 	.string	""
        /*0030*/ 	.string	"ptxas"
        /*0030*/ 	.string	"Cuda compilation tools, release 13.0, V13.0.88"
        /*0030*/ 	.string	"Build cuda_13.0.r13.0/compiler.36424714_0"
        /*0030*/ 	.string	"-arch sm_100 -m 64 "



//--------------------- .note.nv.cuinfo           --------------------------
	.section	.note.nv.cuinfo,"",@"SHT_NOTE"
	.sectionflags	@"SHF_NOTE_NV_CUINFO"
        /*0018*/ 	.short	0x0002
        /*001a*/ 	.short	0x0064
        /*001c*/ 	.short	0x0082
	.zero		2


//--------------------- .nv.info                  --------------------------
	.section	.nv.info,"",@"SHT_CUDA_INFO"
	.align	4


	//----- nvinfo : EIATTR_REGCOUNT
	.align		4
        /*0000*/ 	.byte	0x04, 0x2f
        /*0002*/ 	.short	(.L_1 - .L_0)
	.align		4
.L_0:
        /*0004*/ 	.word	index@(_Z10deformablePfS_S_S_PiS0_)
        /*0008*/ 	.word	0x00000020


	//----- nvinfo : EIATTR_FRAME_SIZE
	.align		4
.L_1:
        /*000c*/ 	.byte	0x04, 0x11
        /*000e*/ 	.short	(.L_3 - .L_2)
	.align		4
.L_2:
        /*0010*/ 	.word	index@(_Z10deformablePfS_S_S_PiS0_)
        /*0014*/ 	.word	0x00000000


	//----- nvinfo : EIATTR_MIN_STACK_SIZE
	.align		4
.L_3:
        /*0018*/ 	.byte	0x04, 0x12
        /*001a*/ 	.short	(.L_5 - .L_4)
	.align		4
.L_4:
        /*001c*/ 	.word	index@(_Z10deformablePfS_S_S_PiS0_)
        /*0020*/ 	.word	0x00000000
.L_5:


//--------------------- .nv.compat                --------------------------
	.section	.nv.compat,"",@"SHT_CUDA_COMPAT_INFO"
	.align	4
        /*0000*/ 	.byte	0x02, 0x09, 0x00, 0x00, 0x02, 0x02, 0x01, 0x00, 0x02, 0x05, 0x05, 0x00, 0x03, 0x07, 0x01, 0x01
        /*0010*/ 	.byte	0x02, 0x03, 0x00, 0x00, 0x02, 0x06, 0x01, 0x00, 0x04, 0x0b, 0x08, 0x00, 0x09, 0x00, 0x00, 0x00
        /*0020*/ 	.byte	0x00, 0x00, 0x00, 0x00


//--------------------- .nv.info._Z10deformablePfS_S_S_PiS0_ --------------------------
	.section	.nv.info._Z10deformablePfS_S_S_PiS0_,"",@"SHT_CUDA_INFO"
	.sectionflags	@""
	.align	4


	//----- nvinfo : EIATTR_CUDA_API_VERSION
	.align		4
        /*0000*/ 	.byte	0x04, 0x37
        /*0002*/ 	.short	(.L_7 - .L_6)
.L_6:
        /*0004*/ 	.word	0x00000082


	//----- nvinfo : EIATTR_KPARAM_INFO
	.align		4
.L_7:
        /*0008*/ 	.byte	0x04, 0x17
        /*000a*/ 	.short	(.L_9 - .L_8)
.L_8:
        /*000c*/ 	.word	0x00000000
        /*0010*/ 	.short	0x0005
        /*0012*/ 	.short	0x0028
        /*0014*/ 	.byte	0x00, 0xf5, 0x21, 0x00


	//----- nvinfo : EIATTR_KPARAM_INFO
	.align		4
.L_9:
        /*0018*/ 	.byte	0x04, 0x17
        /*001a*/ 	.short	(.L_11 - .L_10)
.L_10:
        /*001c*/ 	.word	0x00000000
        /*0020*/ 	.short	0x0004
        /*0022*/ 	.short	0x0020
        /*0024*/ 	.byte	0x00, 0xf5, 0x21, 0x00


	//----- nvinfo : EIATTR_KPARAM_INFO
	.align		4
.L_11:
        /*0028*/ 	.byte	0x04, 0x17
        /*002a*/ 	.short	(.L_13 - .L_12)
.L_12:
        /*002c*/ 	.word	0x00000000
        /*0030*/ 	.short	0x0003
        /*0032*/ 	.short	0x0018
        /*0034*/ 	.byte	0x00, 0xf5, 0x21, 0x00


	//----- nvinfo : EIATTR_KPARAM_INFO
	.align		4
.L_13:
        /*0038*/ 	.byte	0x04, 0x17
        /*003a*/ 	.short	(.L_15 - .L_14)
.L_14:
        /*003c*/ 	.word	0x00000000
        /*0040*/ 	.short	0x0002
        /*0042*/ 	.short	0x0010
        /*0044*/ 	.byte	0x00, 0xf5, 0x21, 0x00


	//----- nvinfo : EIATTR_KPARAM_INFO
	.align		4
.L_15:
        /*0048*/ 	.byte	0x04, 0x17
        /*004a*/ 	.short	(.L_17 - .L_16)
.L_16:
        /*004c*/ 	.word	0x00000000
        /*0050*/ 	.short	0x0001
        /*0052*/ 	.short	0x0008
        /*0054*/ 	.byte	0x00, 0xf5, 0x21, 0x00


	//----- nvinfo : EIATTR_KPARAM_INFO
	.align		4
.L_17:
        /*0058*/ 	.byte	0x04, 0x17
        /*005a*/ 	.short	(.L_19 - .L_18)
.L_18:
        /*005c*/ 	.word	0x00000000
        /*0060*/ 	.short	0x0000
        /*0062*/ 	.short	0x0000
        /*0064*/ 	.byte	0x00, 0xf5, 0x21, 0x00


	//----- nvinfo : EIATTR_SPARSE_MMA_MASK
	.align		4
.L_19:
        /*0068*/ 	.byte	0x03, 0x50
        /*006a*/ 	.short	0x0000


	//----- nvinfo : EIATTR_MAXREG_COUNT
	.align		4
        /*006c*/ 	.byte	0x03, 0x1b
        /*006e*/ 	.short	0x00ff


	//----- nvinfo : EIATTR_MERCURY_ISA_VERSION
	.align		4
        /*0070*/ 	.byte	0x03, 0x5f
        /*0072*/ 	.short	0x0101


	//----- nvinfo : EIATTR_VRC_CTA_INIT_COUNT
	.align		4
        /*0074*/ 	.byte	0x02, 0x4a
	.zero		1
	.zero		1


	//----- nvinfo : EIATTR_EXIT_INSTR_OFFSETS
	.align		4
        /*0078*/ 	.byte	0x04, 0x1c
        /*007a*/ 	.short	(.L_21 - .L_20)


	//   ....[0]....
.L_20:
        /*007c*/ 	.word	0x00000c40


	//----- nvinfo : EIATTR_MAX_THREADS
	.align		4
.L_21:
        /*0080*/ 	.byte	0x04, 0x05
        /*0082*/ 	.short	(.L_23 - .L_22)
.L_22:
        /*0084*/ 	.word	0x00000080
        /*0088*/ 	.word	0x00000001
        /*008c*/ 	.word	0x00000001


	//----- nvinfo : EIATTR_CBANK_PARAM_SIZE
	.align		4
.L_23:
        /*0090*/ 	.byte	0x03, 0x19
        /*0092*/ 	.short	0x0030


	//----- nvinfo : EIATTR_PARAM_CBANK
	.align		4
        /*0094*/ 	.byte	0x04, 0x0a
        /*0096*/ 	.short	(.L_25 - .L_24)
	.align		4
.L_24:
        /*0098*/ 	.word	index@(.nv.constant0._Z10deformablePfS_S_S_PiS0_)
        /*009c*/ 	.short	0x0380
        /*009e*/ 	.short	0x0030


	//----- nvinfo : EIATTR_SW_WAR
	.align		4
.L_25:
        /*00a0*/ 	.byte	0x04, 0x36
        /*00a2*/ 	.short	(.L_27 - .L_26)
.L_26:
        /*00a4*/ 	.word	0x00000008
.L_27:


//--------------------- .nv.callgraph             --------------------------
	.section	.nv.callgraph,"",@"SHT_CUDA_CALLGRAPH"
	.align	4
	.sectionentsize	8
	.align		4
        /*0000*/ 	.word	0x00000000
	.align		4
        /*0004*/ 	.word	0xffffffff
	.align		4
        /*0008*/ 	.word	0x00000000
	.align		4
        /*000c*/ 	.word	0xfffffffe
	.align		4
        /*0010*/ 	.word	0x00000000
	.align		4
        /*0014*/ 	.word	0xfffffffd
	.align		4
        /*0018*/ 	.word	0x00000000
	.align		4
        /*001c*/ 	.word	0xfffffffc


//--------------------- .text._Z10deformablePfS_S_S_PiS0_ --------------------------
	.section	.text._Z10deformablePfS_S_S_PiS0_,"ax",@progbits
	.align	128
        .global         _Z10deformablePfS_S_S_PiS0_
        .type           _Z10deformablePfS_S_S_PiS0_,@function
        .size           _Z10deformablePfS_S_S_PiS0_,(.L_x_3 - _Z10deformablePfS_S_S_PiS0_)
        .other          _Z10deformablePfS_S_S_PiS0_,@"STO_CUDA_ENTRY STV_DEFAULT"
_Z10deformablePfS_S_S_PiS0_:
.text._Z10deformablePfS_S_S_PiS0_:
[----:B------:R-:W-:Y:S08]  /*0000*/  LDC R1, c[0x0][0x37c] ;  /* 0x0000df00ff017b82 */ /* 0x000ff00000000800 */
[----:B------:R-:W-:Y:S01]  /*0010*/  S2UR UR16, SR_CTAID.Y ;  /* 0x00000000001079c3 */ /* 0x000fe20000002600 */
[----:B------:R-:W-:Y:S01]  /*0020*/  HFMA2 R4, -RZ, RZ, 0, 0 ;  /* 0x00000000ff047431 */ /* 0x000fe200000001ff */
[----:B------:R-:W-:-:S02]  /*0030*/  CS2R R2, SRZ ;  /* 0x0000000000027805 */ /* 0x000fc4000001ff00 */
[----:B------:R-:W-:Y:S01]  /*0040*/  MOV R6, RZ ;  /* 0x000000ff00067202 */ /* 0x000fe20000000f00 */
[----:B------:R-:W0:Y:S03]  /*0050*/  LDCU.64 UR20, c[0x0][0x358] ;  /* 0x00006b00ff1477ac */ /* 0x000e260008000a00 */
[----:B------:R-:W1:Y:S08]  /*0060*/  S2UR UR17, SR_CTAID.X ;  /* 0x00000000001179c3 */ /* 0x000e700000002500 */
[----:B------:R-:W2:Y:S01]  /*0070*/  S2UR UR4, SR_CTAID.Z ;  /* 0x00000000000479c3 */ /* 0x000ea20000002700 */
[----:B-1----:R-:W-:-:S02]  /*0080*/  UIMAD UR5, UR16, 0x64, UR17 ;  /* 0x00000064100578a4 */ /* 0x002fc4000f8e0211 */
[----:B--2---:R-:W-:Y:S02]  /*0090*/  USHF.L.U32 UR10, UR4, 0x9, URZ ;  /* 0x00000009040a7899 */ /* 0x004fe400080006ff */
[----:B------:R-:W-:-:S03]  /*00a0*/  ULEA UR18, UR5, UR4, 0x3 ;  /* 0x0000000405127291 */ /* 0x000fc6000f8e18ff */
[----:B0-----:R-:W-:-:S09]  /*00b0*/  UMOV UR4, URZ ;  /* 0x000000ff00047c82 */ /* 0x001fd20008000000 */
.L_x_1:
[----:B------:R-:W0:Y:S01]  /*00c0*/  LDCU.128 UR12, c[0x0][0x3a0] ;  /* 0x00007400ff0c77ac */ /* 0x000e220008000c00 */
[----:B------:R-:W-:Y:S01]  /*00d0*/  USHF.L.U32 UR6, UR4, 0x1, URZ ;  /* 0x0000000104067899 */ /* 0x000fe200080006ff */
[----:B------:R-:W1:Y:S03]  /*00e0*/  LDCU.64 UR8, c[0x0][0x390] ;  /* 0x00007200ff0877ac */ /* 0x000e660008000a00 */
[----:B0-----:R-:W-:-:S06]  /*00f0*/  UIMAD.WIDE.U32 UR6, UR6, 0x4, UR14 ;  /* 0x00000004060678a5 */ /* 0x001fcc000f8e000e */
[----:B------:R-:W-:Y:S02]  /*0100*/  MOV R8, UR6 ;  /* 0x0000000600087c02 */ /* 0x000fe40008000f00 */
[----:B------:R-:W-:-:S03]  /*0110*/  MOV R9, UR7 ;  /* 0x0000000700097c02 */ /* 0x000fc60008000f00 */
[----:B------:R-:W0:Y:S02]  /*0120*/  LDCU.64 UR6, c[0x0][0x380] ;  /* 0x00007000ff0677ac */ /* 0x000e240008000a00 */
[----:B------:R2:W5:Y:S04]  /*0130*/  LDG.E.CONSTANT R5, desc[UR20][R8.64] ;  /* 0x0000001408057981 */ /* 0x000568000c1e9900 */
[----:B------:R2:W5:Y:S01]  /*0140*/  LDG.E.CONSTANT R0, desc[UR20][R8.64+0x4] ;  /* 0x0000041408007981 */ /* 0x000562000c1e9900 */
[----:B------:R-:W-:Y:S02]  /*0150*/  ULEA UR5, UR18, UR4, 0x2 ;  /* 0x0000000412057291 */ /* 0x000fe4000f8e10ff */
[----:B-1----:R-:W-:Y:S02]  /*0160*/  UIADD3 UR8, UP0, UPT, UR8, 0x4, URZ ;  /* 0x0000000408087890 */ /* 0x002fe4000ff1e0ff */
[----:B------:R-:W-:-:S02]  /*0170*/  USHF.L.U32 UR11, UR5, 0x2, URZ ;  /* 0x00000002050b7899 */ /* 0x000fc400080006ff */
[----:B------:R-:W-:Y:S02]  /*0180*/  UIADD3.X UR9, UPT, UPT, URZ, UR9, URZ, UP0, !UPT ;  /* 0x00000009ff097290 */ /* 0x000fe400087fe4ff */
[----:B------:R-:W-:Y:S02]  /*0190*/  USHF.L.U32 UR5, UR5, 0x3, URZ ;  /* 0x0000000305057899 */ /* 0x000fe400080006ff */
[----:B------:R-:W-:Y:S02]  /*01a0*/  UIMAD.WIDE.U32 UR12, UR4, 0x4, UR12 ;  /* 0x00000004040c78a5 */ /* 0x000fe4000f8e000c */
[----:B0-----:R-:W-:Y:S02]  /*01b0*/  UIMAD.WIDE.U32 UR6, UR11, 0x4, UR6 ;  /* 0x000000040b0678a5 */ /* 0x001fe4000f8e0006 */
[----:B------:R-:W-:Y:S02]  /*01c0*/  UIMAD.WIDE.U32 UR8, UR5, 0x4, UR8 ;  /* 0x00000004050878a5 */ /* 0x000fe4000f8e0008 */
[----:B------:R-:W-:Y:S01]  /*01d0*/  UIADD3 UR4, UPT, UPT, UR4, 0x1, URZ ;  /* 0x0000000104047890 */ /* 0x000fe2000fffe0ff */
[----:B------:R-:W-:-:S02]  /*01e0*/  UMOV UR5, URZ ;  /* 0x000000ff00057c82 */ /* 0x000fc40008000000 */
[----:B------:R-:W-:Y:S01]  /*01f0*/  UMOV UR11, UR6 ;  /* 0x00000006000b7c82 */ /* 0x000fe20008000000 */
[----:B------:R-:W-:Y:S01]  /*0200*/  UMOV UR14, UR7 ;  /* 0x00000007000e7c82 */ /* 0x000fe20008000000 */
[----:B------:R-:W-:Y:S01]  /*0210*/  UISETP.NE.AND UP0, UPT, UR4, 0x4, UPT ;  /* 0x000000040400788c */ /* 0x000fe2000bf05270 */
[----:B------:R-:W-:Y:S01]  /*0220*/  UMOV UR6, UR8 ;  /* 0x0000000800067c82 */ /* 0x000fe20008000000 */
[----:B--2---:R-:W-:-:S09]  /*0230*/  UMOV UR7, UR9 ;  /* 0x0000000900077c82 */ /* 0x004fd20008000000 */
.L_x_0:
[----:B------:R-:W-:Y:S01]  /*0240*/  MOV R14, UR6 ;  /* 0x00000006000e7c02 */ /* 0x000fe20008000f00 */
[----:B------:R-:W-:Y:S01]  /*0250*/  IMAD.U32 R15, RZ, RZ, UR7 ;  /* 0x00000007ff0f7e24 */ /* 0x000fe2000f8e00ff */
[----:B------:R-:W-:-:S04]  /*0260*/  MOV R8, UR6 ;  /* 0x0000000600087c02 */ /* 0x000fc80008000f00 */
[----:B------:R0:W2:Y:S01]  /*0270*/  LDG.E.CONSTANT R11, desc[UR20][R14.64] ;  /* 0x000000140e0b7981 */ /* 0x0000a2000c1e9900 */
[----:B------:R-:W-:-:S05]  /*0280*/  MOV R9, UR7 ;  /* 0x0000000700097c02 */ /* 0x000fca0008000f00 */
[----:B------:R-:W3:Y:S01]  /*0290*/  LDG.E.CONSTANT R8, desc[UR20][R8.64+-0x4] ;  /* 0xfffffc1408087981 */ /* 0x000ee2000c1e9900 */
[----:B-----5:R-:W-:Y:S02]  /*02a0*/  I2FP.F32.S32 R10, R5 ;  /* 0x00000005000a7245 */ /* 0x020fe40000201400 */
[----:B------:R-:W-:Y:S01]  /*02b0*/  I2FP.F32.S32 R7, R0 ;  /* 0x0000000000077245 */ /* 0x000fe20000201400 */
[----:B0-----:R-:W-:Y:S01]  /*02c0*/  IMAD.U32 R15, RZ, RZ, UR13 ;  /* 0x0000000dff0f7e24 */ /* 0x001fe2000f8e00ff */
[----:B------:R-:W-:Y:S02]  /*02d0*/  MOV R14, UR12 ;  /* 0x0000000c000e7c02 */ /* 0x000fe40008000f00 */
[----:B------:R-:W-:Y:S02]  /*02e0*/  MOV R16, UR12 ;  /* 0x0000000c00107c02 */ /* 0x000fe40008000f00 */
[----:B------:R-:W-:Y:S01]  /*02f0*/  MOV R17, UR13 ;  /* 0x0000000d00117c02 */ /* 0x000fe20008000f00 */
[----:B------:R-:W-:Y:S01]  /*0300*/  IMAD.U32 R29, RZ, RZ, UR13 ;  /* 0x0000000dff1d7e24 */ /* 0x000fe2000f8e00ff */
[----:B------:R-:W-:Y:S01]  /*0310*/  MOV R28, UR12 ;  /* 0x0000000c001c7c02 */ /* 0x000fe20008000f00 */
[----:B--2---:R-:W-:-:S04]  /*0320*/  FFMA R11, R10, R11, -0.5 ;  /* 0xbf0000000a0b7423 */ /* 0x004fc8000000000b */
[----:B------:R-:W0:Y:S01]  /*0330*/  F2I.FLOOR.NTZ R12, R11 ;  /* 0x0000000b000c7305 */ /* 0x000e220000207100 */
[----:B---3--:R-:W-:-:S07]  /*0340*/  FFMA R10, R7, R8, -0.5 ;  /* 0xbf000000070a7423 */ /* 0x008fce0000000008 */
[----:B------:R-:W1:Y:S01]  /*0350*/  F2I.FLOOR.NTZ R23, R10 ;  /* 0x0000000a00177305 */ /* 0x000e620000207100 */
[----:B0-----:R-:W-:-:S04]  /*0360*/  ISETP.GT.AND P0, PT, R5, R12, PT ;  /* 0x0000000c0500720c */ /* 0x001fc80003f04270 */
[----:B------:R-:W-:-:S04]  /*0370*/  ISETP.GT.AND P1, PT, R12, -0x1, P0 ;  /* 0xffffffff0c00780c */ /* 0x000fc80000724270 */
[C---:B-1----:R-:W-:Y:S02]  /*0380*/  ISETP.LT.OR P0, PT, R23.reuse, RZ, !P1 ;  /* 0x000000ff1700720c */ /* 0x042fe40004f01670 */
[C---:B------:R-:W-:Y:S02]  /*0390*/  IADD3 R21, PT, PT, R23.reuse, 0x1, RZ ;  /* 0x0000000117157810 */ /* 0x040fe40007ffe0ff */
[C---:B------:R-:W-:Y:S02]  /*03a0*/  ISETP.LE.OR P0, PT, R0.reuse, R23, P0 ;  /* 0x000000170000720c */ /* 0x040fe40000703670 */
[----:B------:R-:W-:Y:S01]  /*03b0*/  ISETP.LT.OR P1, PT, R23, -0x1, !P1 ;  /* 0xffffffff1700780c */ /* 0x000fe20004f21670 */
[----:B------:R-:W0:Y:S03]  /*03c0*/  F2I.FLOOR.NTZ R9, R11 ;  /* 0x0000000b00097305 */ /* 0x000e260000207100 */
[----:B------:R-:W-:-:S07]  /*03d0*/  ISETP.LE.OR P1, PT, R0, R21, P1 ;  /* 0x000000150000720c */ /* 0x000fce0000f23670 */
[----:B------:R1:W2:Y:S01]  /*03e0*/  @!P0 LDG.E.CONSTANT R13, desc[UR20][R14.64] ;  /* 0x000000140e0d8981 */ /* 0x0002a2000c1e9900 */
[----:B------:R-:W3:Y:S01]  /*03f0*/  F2I.FLOOR.NTZ R7, R10 ;  /* 0x0000000a00077305 */ /* 0x000ee20000207100 */
[----:B------:R-:W-:Y:S01]  /*0400*/  IADD3 R8, PT, PT, R12, 0x1, RZ ;  /* 0x000000010c087810 */ /* 0x000fe20007ffe0ff */
[----:B------:R-:W4:Y:S03]  /*0410*/  @!P0 LDC.64 R18, c[0x0][0x398] ;  /* 0x0000e600ff128b82 */ /* 0x000f260000000a00 */
[----:B------:R-:W-:Y:S01]  /*0420*/  ISETP.GT.AND P2, PT, R5, R8, PT ;  /* 0x000000080500720c */ /* 0x000fe20003f44270 */
[----:B------:R3:W4:Y:S03]  /*0430*/  @!P1 LDG.E.CONSTANT R20, desc[UR20][R16.64] ;  /* 0x0000001410149981 */ /* 0x000726000c1e9900 */
[----:B0-----:R-:W-:Y:S01]  /*0440*/  ISETP.GT.AND P2, PT, R9, -0x2, P2 ;  /* 0xfffffffe0900780c */ /* 0x001fe20001744270 */
[----:B------:R-:W0:Y:S01]  /*0450*/  S2R R22, SR_TID.X ;  /* 0x0000000000167919 */ /* 0x000e220000002100 */
[----:B------:R-:W-:Y:S01]  /*0460*/  UIMAD UR8, UR16, 0x332d000, UR10 ;  /* 0x0332d000100878a4 */ /* 0x000fe2000f8e020a */
[----:B-1----:R-:W1:Y:S01]  /*0470*/  @!P1 LDC.64 R14, c[0x0][0x398] ;  /* 0x0000e600ff0e9b82 */ /* 0x002e620000000a00 */
[----:B---3--:R-:W-:-:S04]  /*0480*/  ISETP.LT.OR P3, PT, R7, RZ, !P2 ;  /* 0x000000ff0700720c */ /* 0x008fc80005761670 */
[----:B------:R-:W-:-:S13]  /*0490*/  ISETP.LE.OR P3, PT, R0, R7, P3 ;  /* 0x000000070000720c */ /* 0x000fda0001f63670 */
[----:B------:R3:W4:Y:S01]  /*04a0*/  @!P3 LDG.E.CONSTANT R28, desc[UR20][R28.64] ;  /* 0x000000141c1cb981 */ /* 0x000722000c1e9900 */
[CC--:B------:R-:W-:Y:S01]  /*04b0*/  @!P0 IMAD R16, R0.reuse, R12.reuse, R23 ;  /* 0x0000000c00108224 */ /* 0x0c0fe200078e0217 */
[----:B------:R-:W-:Y:S01]  /*04c0*/  IADD3 R23, PT, PT, R23, 0x1, RZ ;  /* 0x0000000117177810 */ /* 0x000fe20007ffe0ff */
[C---:B------:R-:W-:Y:S01]  /*04d0*/  @!P1 IMAD R17, R0.reuse, R12, R21 ;  /* 0x0000000c00119224 */ /* 0x040fe200078e0215 */
[----:B------:R-:W-:Y:S02]  /*04e0*/  ISETP.LT.OR P2, PT, R7, -0x1, !P2 ;  /* 0xffffffff0700780c */ /* 0x000fe40005741670 */
[----:B------:R-:W-:Y:S02]  /*04f0*/  CS2R R24, SRZ ;  /* 0x0000000000187805 */ /* 0x000fe4000001ff00 */
[----:B------:R-:W-:Y:S02]  /*0500*/  ISETP.LE.OR P2, PT, R0, R23, P2 ;  /* 0x000000170000720c */ /* 0x000fe40001743670 */
[----:B0-----:R-:W-:-:S02]  /*0510*/  SHF.L.U32 R12, R22, 0x2, RZ ;  /* 0x00000002160c7819 */ /* 0x001fc400000006ff */
[----:B------:R-:W-:Y:S02]  /*0520*/  MOV R22, RZ ;  /* 0x000000ff00167202 */ /* 0x000fe40000000f00 */
[----:B------:R-:W-:Y:S01]  /*0530*/  LOP3.LUT R12, R12, UR8, RZ, 0xfc, !PT ;  /* 0x000000080c0c7c12 */ /* 0x000fe2000f8efcff */
[----:B---3--:R-:W-:Y:S01]  /*0540*/  @!P3 IMAD R29, R0, R8, R7 ;  /* 0x00000008001db224 */ /* 0x008fe200078e0207 */
[----:B------:R-:W-:Y:S02]  /*0550*/  CS2R R26, SRZ ;  /* 0x00000000001a7805 */ /* 0x000fe4000001ff00 */
[----:B--2---:R-:W-:-:S04]  /*0560*/  @!P0 IADD3 R13, PT, PT, R13, R16, RZ ;  /* 0x000000100d0d8210 */ /* 0x004fc80007ffe0ff */
[----:B------:R-:W-:Y:S02]  /*0570*/  @!P0 LEA R13, R13, R12, 0xc ;  /* 0x0000000c0d0d8211 */ /* 0x000fe400078e60ff */
[----:B----4-:R-:W-:Y:S02]  /*0580*/  @!P1 IADD3 R17, PT, PT, R20, R17, RZ ;  /* 0x0000001114119210 */ /* 0x010fe40007ffe0ff */
[----:B------:R-:W-:Y:S01]  /*0590*/  CS2R R20, SRZ ;  /* 0x0000000000147805 */ /* 0x000fe2000001ff00 */
[----:B------:R-:W-:-:S04]  /*05a0*/  @!P0 IMAD.WIDE R18, R13, 0x4, R18 ;  /* 0x000000040d128825 */ /* 0x000fc800078e0212 */
[----:B------:R-:W-:Y:S02]  /*05b0*/  HFMA2 R13, -RZ, RZ, 0, 0 ;  /* 0x00000000ff0d7431 */ /* 0x000fe400000001ff */
[----:B------:R-:W-:Y:S01]  /*05c0*/  @!P1 IMAD R17, R17, 0x1000, R12 ;  /* 0x0000100011119824 */ /* 0x000fe200078e020c */
[----:B------:R-:W2:Y:S01]  /*05d0*/  @!P0 LDG.E.CONSTANT R20, desc[UR20][R18.64+0x4] ;  /* 0x0000041412148981 */ /* 0x000ea2000c1e9900 */
[----:B------:R-:W-:Y:S02]  /*05e0*/  MOV R16, UR12 ;  /* 0x0000000c00107c02 */ /* 0x000fe40008000f00 */
[----:B-1----:R-:W-:Y:S01]  /*05f0*/  @!P1 IMAD.WIDE R14, R17, 0x4, R14 ;  /* 0x00000004110e9825 */ /* 0x002fe200078e020e */
[----:B------:R-:W3:Y:S04]  /*0600*/  @!P0 LDG.E.CONSTANT R21, desc[UR20][R18.64+0x8] ;  /* 0x0000081412158981 */ /* 0x000ee8000c1e9900 */
[----:B------:R-:W4:Y:S04]  /*0610*/  @!P0 LDG.E.CONSTANT R13, desc[UR20][R18.64] ;  /* 0x00000014120d8981 */ /* 0x000f28000c1e9900 */
[----:B------:R0:W2:Y:S01]  /*0620*/  @!P0 LDG.E.CONSTANT R22, desc[UR20][R18.64+0xc] ;  /* 0x00000c1412168981 */ /* 0x0000a2000c1e9900 */
[----:B------:R-:W-:-:S03]  /*0630*/  IMAD.U32 R17, RZ, RZ, UR13 ;  /* 0x0000000dff117e24 */ /* 0x000fc6000f8e00ff */
[----:B------:R-:W4:Y:S04]  /*0640*/  @!P1 LDG.E.CONSTANT R24, desc[UR20][R14.64] ;  /* 0x000000140e189981 */ /* 0x000f28000c1e9900 */
[----:B------:R-:W3:Y:S01]  /*0650*/  @!P2 LDG.E.CONSTANT R16, desc[UR20][R16.64] ;  /* 0x000000141010a981 */ /* 0x000ee2000c1e9900 */
[----:B0-----:R-:W0:Y:S01]  /*0660*/  @!P3 LDC.64 R18, c[0x0][0x398] ;  /* 0x0000e600ff12bb82 */ /* 0x001e220000000a00 */
[----:B------:R-:W-:Y:S02]  /*0670*/  @!P3 IADD3 R29, PT, PT, R28, R29, RZ ;  /* 0x0000001d1c1db210 */ /* 0x000fe40007ffe0ff */
[----:B------:R-:W4:Y:S02]  /*0680*/  @!P1 LDG.E.CONSTANT R25, desc[UR20][R14.64+0x4] ;  /* 0x000004140e199981 */ /* 0x000f24000c1e9900 */
[----:B------:R-:W-:-:S02]  /*0690*/  @!P3 LEA R29, R29, R12, 0xc ;  /* 0x0000000c1d1db211 */ /* 0x000fc400078e60ff */
[----:B------:R-:W4:Y:S04]  /*06a0*/  @!P1 LDG.E.CONSTANT R26, desc[UR20][R14.64+0x8] ;  /* 0x000008140e1a9981 */ /* 0x000f28000c1e9900 */
[----:B------:R1:W4:Y:S01]  /*06b0*/  @!P1 LDG.E.CONSTANT R27, desc[UR20][R14.64+0xc] ;  /* 0x00000c140e1b9981 */ /* 0x000322000c1e9900 */
[----:B------:R-:W-:Y:S01]  /*06c0*/  HFMA2 R28, -RZ, RZ, 0, 0 ;  /* 0x00000000ff1c7431 */ /* 0x000fe200000001ff */
[----:B-1----:R-:W-:Y:S01]  /*06d0*/  MOV R14, RZ ;  /* 0x000000ff000e7202 */ /* 0x002fe20000000f00 */
[----:B0-----:R-:W-:-:S05]  /*06e0*/  @!P3 IMAD.WIDE R18, R29, 0x4, R18 ;  /* 0x000000041d12b825 */ /* 0x001fca00078e0212 */
[----:B------:R-:W4:Y:S04]  /*06f0*/  @!P3 LDG.E.CONSTANT R14, desc[UR20][R18.64+0x4] ;  /* 0x00000414120eb981 */ /* 0x000f28000c1e9900 */
[----:B------:R-:W4:Y:S01]  /*0700*/  @!P3 LDG.E.CONSTANT R28, desc[UR20][R18.64] ;  /* 0x00000014121cb981 */ /* 0x000f22000c1e9900 */
[----:B------:R-:W-:Y:S02]  /*0710*/  I2FP.F32.S32 R29, R9 ;  /* 0x00000009001d7245 */ /* 0x000fe40000201400 */
[----:B------:R-:W-:-:S03]  /*0720*/  I2FP.F32.S32 R9, R8 ;  /* 0x0000000800097245 */ /* 0x000fc60000201400 */
[C---:B------:R-:W-:Y:S02]  /*0730*/  FADD R15, R11.reuse, -R29 ;  /* 0x8000001d0b0f7221 */ /* 0x040fe40000000000 */
[----:B------:R-:W-:Y:S01]  /*0740*/  FADD R11, -R11, R9 ;  /* 0x000000090b0b7221 */ /* 0x000fe20000000100 */
[----:B------:R-:W-:Y:S01]  /*0750*/  @!P2 IMAD R9, R0, R8, R23 ;  /* 0x000000080009a224 */ /* 0x000fe200078e0217 */
[----:B------:R-:W-:Y:S02]  /*0760*/  I2FP.F32.S32 R7, R7 ;  /* 0x0000000700077245 */ /* 0x000fe40000201400 */
[----:B------:R-:W-:Y:S01]  /*0770*/  I2FP.F32.S32 R23, R23 ;  /* 0x0000001700177245 */ /* 0x000fe20000201400 */
[----:B------:R-:W-:Y:S01]  /*0780*/  HFMA2 R29, -RZ, RZ, 0, 0 ;  /* 0x00000000ff1d7431 */ /* 0x000fe200000001ff */
[----:B------:R-:W-:Y:S01]  /*0790*/  MOV R8, UR11 ;  /* 0x0000000b00087c02 */ /* 0x000fe20008000f00 */
[C---:B------:R-:W-:Y:S02]  /*07a0*/  FADD R7, R10.reuse, -R7 ;  /* 0x800000070a077221 */ /* 0x040fe40000000000 */
[----:B------:R-:W-:Y:S01]  /*07b0*/  FADD R10, -R10, R23 ;  /* 0x000000170a0a7221 */ /* 0x000fe20000000100 */
[----:B------:R-:W-:Y:S01]  /*07c0*/  MOV R23, RZ ;  /* 0x000000ff00177202 */ /* 0x000fe20000000f00 */
[----:B------:R-:W4:Y:S05]  /*07d0*/  @!P3 LDG.E.CONSTANT R29, desc[UR20][R18.64+0x8] ;  /* 0x00000814121db981 */ /* 0x000f2a000c1e9900 */
[----:B------:R0:W4:Y:S01]  /*07e0*/  @!P3 LDG.E.CONSTANT R23, desc[UR20][R18.64+0xc] ;  /* 0x00000c141217b981 */ /* 0x000122000c1e9900 */
[----:B---3--:R-:W-:Y:S01]  /*07f0*/  @!P2 IMAD.IADD R17, R16, 0x1, R9 ;  /* 0x000000011011a824 */ /* 0x008fe200078e0209 */
[----:B------:R-:W-:-:S04]  /*0800*/  MOV R9, UR14 ;  /* 0x0000000e00097c02 */ /* 0x000fc80008000f00 */
[----:B------:R-:W-:Y:S02]  /*0810*/  @!P2 LEA R12, R17, R12, 0xc ;  /* 0x0000000c110ca211 */ /* 0x000fe400078e60ff */
[----:B------:R-:W1:Y:S01]  /*0820*/  @!P2 LDC.64 R16, c[0x0][0x398] ;  /* 0x0000e600ff10ab82 */ /* 0x000e620000000a00 */
[----:B------:R3:W3:Y:S01]  /*0830*/  LDG.E.CONSTANT R9, desc[UR20][R8.64] ;  /* 0x0000001408097981 */ /* 0x0006e2000c1e9900 */
[C---:B------:R-:W-:Y:S01]  /*0840*/  FMUL R21, R11.reuse, R21 ;  /* 0x000000150b157220 */ /* 0x040fe20000400000 */
[C---:B--2---:R-:W-:Y:S01]  /*0850*/  FMUL R22, R11.reuse, R22 ;  /* 0x000000160b167220 */ /* 0x044fe20000400000 */
[C---:B----4-:R-:W-:Y:S01]  /*0860*/  FMUL R24, R11.reuse, R24 ;  /* 0x000000180b187220 */ /* 0x050fe20000400000 */
[C---:B0-----:R-:W-:Y:S01]  /*0870*/  FMUL R18, R11.reuse, R25 ;  /* 0x000000190b127220 */ /* 0x041fe20000400000 */
[C---:B------:R-:W-:Y:S01]  /*0880*/  FMUL R26, R11.reuse, R26 ;  /* 0x0000001a0b1a7220 */ /* 0x040fe20000400000 */
[C---:B---3--:R-:W-:Y:S01]  /*0890*/  FMUL R8, R11.reuse, R13 ;  /* 0x0000000d0b087220 */ /* 0x048fe20000400000 */
[C---:B------:R-:W-:Y:S01]  /*08a0*/  FMUL R13, R11.reuse, R20 ;  /* 0x000000140b0d7220 */ /* 0x040fe20000400000 */
[----:B------:R-:W-:Y:S01]  /*08b0*/  FMUL R20, R11, R27 ;  /* 0x0000001b0b147220 */ /* 0x000fe20000400000 */
[----:B------:R-:W-:-:S04]  /*08c0*/  FMUL R11, R15, R14 ;  /* 0x0000000e0f0b7220 */ /* 0x000fc80000400000 */
[C---:B------:R-:W-:Y:S01]  /*08d0*/  FMUL R11, R10.reuse, R11 ;  /* 0x0000000b0a0b7220 */ /* 0x040fe20000400000 */
[----:B------:R-:W-:Y:S01]  /*08e0*/  FMUL R28, R15, R28 ;  /* 0x0000001c0f1c7220 */ /* 0x000fe20000400000 */
[----:B------:R-:W-:Y:S02]  /*08f0*/  HFMA2 R14, -RZ, RZ, 0, 0 ;  /* 0x00000000ff0e7431 */ /* 0x000fe400000001ff */
[C---:B------:R-:W-:Y:S01]  /*0900*/  FFMA R13, R10.reuse, R13, R11 ;  /* 0x0000000d0a0d7223 */ /* 0x040fe2000000000b */
[----:B------:R-:W-:Y:S02]  /*0910*/  HFMA2 R11, -RZ, RZ, 0, 0 ;  /* 0x00000000ff0b7431 */ /* 0x000fe400000001ff */
[----:B------:R-:W-:Y:S01]  /*0920*/  FMUL R19, R10, R28 ;  /* 0x0000001c0a137220 */ /* 0x000fe20000400000 */
[----:B-1----:R-:W-:Y:S01]  /*0930*/  @!P2 IMAD.WIDE R16, R12, 0x4, R16 ;  /* 0x000000040c10a825 */ /* 0x002fe200078e0210 */
[----:B------:R-:W-:-:S03]  /*0940*/  MOV R28, RZ ;  /* 0x000000ff001c7202 */ /* 0x000fc60000000f00 */
[----:B------:R-:W-:Y:S01]  /*0950*/  IMAD.MOV.U32 R12, RZ, RZ, RZ ;  /* 0x000000ffff0c7224 */ /* 0x000fe200078e00ff */
[----:B------:R-:W2:Y:S04]  /*0960*/  @!P2 LDG.E.CONSTANT R14, desc[UR20][R16.64+0x4] ;  /* 0x00000414100ea981 */ /* 0x000ea8000c1e9900 */
[----:B------:R-:W3:Y:S04]  /*0970*/  @!P2 LDG.E.CONSTANT R28, desc[UR20][R16.64+0x8] ;  /* 0x00000814101ca981 */ /* 0x000ee8000c1e9900 */
[----:B------:R-:W4:Y:S04]  /*0980*/  @!P2 LDG.E.CONSTANT R12, desc[UR20][R16.64] ;  /* 0x00000014100ca981 */ /* 0x000f28000c1e9900 */
[----:B------:R2:W4:Y:S01]  /*0990*/  @!P2 LDG.E.CONSTANT R11, desc[UR20][R16.64+0xc] ;  /* 0x00000c14100ba981 */ /* 0x000522000c1e9900 */
[C---:B------:R-:W-:Y:S01]  /*09a0*/  FMUL R29, R15.reuse, R29 ;  /* 0x0000001d0f1d7220 */ /* 0x040fe20000400000 */
[----:B------:R-:W-:Y:S01]  /*09b0*/  FMUL R23, R15, R23 ;  /* 0x000000170f177220 */ /* 0x000fe20000400000 */
[----:B------:R-:W-:-:S02]  /*09c0*/  UIADD3 UR11, UP1, UPT, UR11, 0x4, URZ ;  /* 0x000000040b0b7890 */ /* 0x000fc4000ff3e0ff */
[C---:B------:R-:W-:Y:S01]  /*09d0*/  FMUL R29, R10.reuse, R29 ;  /* 0x0000001d0a1d7220 */ /* 0x040fe20000400000 */
[----:B------:R-:W-:Y:S01]  /*09e0*/  UIADD3 UR5, UPT, UPT, UR5, 0x1, URZ ;  /* 0x0000000105057890 */ /* 0x000fe2000fffe0ff */
[C---:B------:R-:W-:Y:S01]  /*09f0*/  FMUL R23, R10.reuse, R23 ;  /* 0x000000170a177220 */ /* 0x040fe20000400000 */
[C---:B------:R-:W-:Y:S01]  /*0a00*/  FFMA R8, R10.reuse, R8, R19 ;  /* 0x000000080a087223 */ /* 0x040fe20000000013 */
[C---:B------:R-:W-:Y:S01]  /*0a10*/  FFMA R21, R10.reuse, R21, R29 ;  /* 0x000000150a157223 */ /* 0x040fe2000000001d */
[----:B------:R-:W-:Y:S01]  /*0a20*/  UIADD3.X UR14, UPT, UPT, URZ, UR14, URZ, UP1, !UPT ;  /* 0x0000000eff0e7290 */ /* 0x000fe20008ffe4ff */
[----:B------:R-:W-:Y:S01]  /*0a30*/  FFMA R23, R10, R22, R23 ;  /* 0x000000160a177223 */ /* 0x000fe20000000017 */
[----:B------:R-:W-:Y:S01]  /*0a40*/  UISETP.NE.AND UP1, UPT, UR5, 0x4, UPT ;  /* 0x000000040500788c */ /* 0x000fe2000bf25270 */
[C---:B------:R-:W-:Y:S01]  /*0a50*/  FFMA R18, R7.reuse, R18, R13 ;  /* 0x0000001207127223 */ /* 0x040fe2000000000d */
[C---:B------:R-:W-:Y:S01]  /*0a60*/  FFMA R8, R7.reuse, R24, R8 ;  /* 0x0000001807087223 */ /* 0x040fe20000000008 */
[C---:B------:R-:W-:Y:S01]  /*0a70*/  FFMA R26, R7.reuse, R26, R21 ;  /* 0x0000001a071a7223 */ /* 0x040fe20000000015 */
[----:B------:R-:W-:Y:S01]  /*0a80*/  FFMA R20, R7, R20, R23 ;  /* 0x0000001407147223 */ /* 0x000fe20000000017 */
[----:B------:R-:W-:-:S04]  /*0a90*/  UIADD3 UR6, UP2, UPT, UR6, 0x8, URZ ;  /* 0x0000000806067890 */ /* 0x000fc8000ff5e0ff */
[----:B------:R-:W-:Y:S01]  /*0aa0*/  UIADD3.X UR7, UPT, UPT, URZ, UR7, URZ, UP2, !UPT ;  /* 0x00000007ff077290 */ /* 0x000fe200097fe4ff */
[C---:B--2---:R-:W-:Y:S01]  /*0ab0*/  FMUL R17, R15.reuse, R14 ;  /* 0x0000000e0f117220 */ /* 0x044fe20000400000 */
[C---:B---3--:R-:W-:Y:S01]  /*0ac0*/  FMUL R28, R15.reuse, R28 ;  /* 0x0000001c0f1c7220 */ /* 0x048fe20000400000 */
[C---:B----4-:R-:W-:Y:S01]  /*0ad0*/  FMUL R13, R15.reuse, R12 ;  /* 0x0000000c0f0d7220 */ /* 0x050fe20000400000 */
[----:B------:R-:W-:-:S03]  /*0ae0*/  FMUL R11, R15, R11 ;  /* 0x0000000b0f0b7220 */ /* 0x000fc60000400000 */
[C---:B------:R-:W-:Y:S01]  /*0af0*/  FFMA R8, R7.reuse, R13, R8 ;  /* 0x0000000d07087223 */ /* 0x040fe20000000008 */
[C---:B------:R-:W-:Y:S01]  /*0b00*/  FFMA R17, R7.reuse, R17, R18 ;  /* 0x0000001107117223 */ /* 0x040fe20000000012 */
[C---:B------:R-:W-:Y:S01]  /*0b10*/  FFMA R26, R7.reuse, R28, R26 ;  /* 0x0000001c071a7223 */ /* 0x040fe2000000001a */
[----:B------:R-:W-:Y:S01]  /*0b20*/  FFMA R11, R7, R11, R20 ;  /* 0x0000000b070b7223 */ /* 0x000fe20000000014 */
[C---:B------:R-:W-:Y:S01]  /*0b30*/  FFMA R6, R9.reuse, R8, R6 ;  /* 0x0000000809067223 */ /* 0x040fe20000000006 */
[C---:B------:R-:W-:Y:S01]  /*0b40*/  FFMA R4, R9.reuse, R17, R4 ;  /* 0x0000001109047223 */ /* 0x040fe20000000004 */
[C---:B------:R-:W-:Y:S01]  /*0b50*/  FFMA R3, R9.reuse, R26, R3 ;  /* 0x0000001a09037223 */ /* 0x040fe20000000003 */
[----:B------:R-:W-:Y:S01]  /*0b60*/  FFMA R2, R9, R11, R2 ;  /* 0x0000000b09027223 */ /* 0x000fe20000000002 */
[----:B------:R-:W-:Y:S06]  /*0b70*/  BRA.U UP1, `(.L_x_0) ;  /* 0xfffffff501b07547 */ /* 0x000fec000b83ffff */
[----:B------:R-:W-:Y:S05]  /*0b80*/  BRA.U UP0, `(.L_x_1) ;  /* 0xfffffff5004c7547 */ /* 0x000fea000b83ffff */
[----:B------:R-:W0:Y:S01]  /*0b90*/  S2R R0, SR_TID.X ;  /* 0x0000000000007919 */ /* 0x000e220000002100 */
[----:B------:R-:W1:Y:S01]  /*0ba0*/  LDC.64 R8, c[0x0][0x388] ;  /* 0x0000e200ff087b82 */ /* 0x000e620000000a00 */
[----:B------:R-:W-:-:S04]  /*0bb0*/  UIMAD UR16, UR16, 0x64, UR17 ;  /* 0x00000064101078a4 */ /* 0x000fc8000f8e0211 */
[----:B------:R-:W-:Y:S01]  /*0bc0*/  ULEA UR10, UR16, UR10, 0xc ;  /* 0x0000000a100a7291 */ /* 0x000fe2000f8e60ff */
[----:B0-----:R-:W-:-:S05]  /*0bd0*/  SHF.L.U32 R0, R0, 0x2, RZ ;  /* 0x0000000200007819 */ /* 0x001fca00000006ff */
[----:B------:R-:W-:-:S05]  /*0be0*/  IADD3 R5, PT, PT, R0, UR10, RZ ;  /* 0x0000000a00057c10 */ /* 0x000fca000fffe0ff */
[----:B-1----:R-:W-:-:S05]  /*0bf0*/  IMAD.WIDE.U32 R8, R5, 0x4, R8 ;  /* 0x0000000405087825 */ /* 0x002fca00078e0008 */
[----:B------:R-:W-:Y:S04]  /*0c00*/  STG.E desc[UR20][R8.64], R6 ;  /* 0x0000000608007986 */ /* 0x000fe8000c101914 */
[----:B------:R-:W-:Y:S04]  /*0c10*/  STG.E desc[UR20][R8.64+0x4], R4 ;  /* 0x0000040408007986 */ /* 0x000fe8000c101914 */
[----:B------:R-:W-:Y:S04]  /*0c20*/  STG.E desc[UR20][R8.64+0x8], R3 ;  /* 0x0000080308007986 */ /* 0x000fe8000c101914 */
[----:B------:R-:W-:Y:S01]  /*0c30*/  STG.E desc[UR20][R8.64+0xc], R2 ;  /* 0x00000c0208007986 */ /* 0x000fe2000c101914 */
[----:B------:R-:W-:Y:S05]  /*0c40*/  EXIT ;  /* 0x000000000000794d */ /* 0x000fea0003800000 */
.L_x_2:
[----:B------:R-:W-:-:S00]  /*0c50*/  BRA `(.L_x_2) ;  /* 0xfffffffc00fc7947 */ /* 0x000fc0000383ffff */
[----:B------:R-:W-:-:S00]  /*0c60*/  NOP ;  /* 0x0000000000007918 */ /* 0x000fc00000000000 */
        /* <DEDUP_REMOVED lines=9> */
.L_x_3:


//--------------------- .nv.shared.reserved.0     --------------------------
	.section	.nv.shared.reserved.0,"aw",@nobits
	.weak		__nv_reservedSMEM_offset_0_alias
	.size		__nv_reservedSMEM_offset_0_alias, 0, 64
	.other		__nv_reservedSMEM_offset_0_alias,@"STO_CUDA_RESERVED_SHARED STV_DEFAULT"
__nv_reservedSMEM_offset_0_alias:
	.zero		0
	.zero		64


//--------------------- .nv.constant0._Z10deformablePfS_S_S_PiS0_ --------------------------
	.section	.nv.constant0._Z10deformablePfS_S_S_PiS0_,"a",@progbits
	.sectionflags	@""
	.align	4
.nv.constant0._Z10deformablePfS_S_S_PiS0_:
	.zero		944


//--------------------- SYMBOLS --------------------------

	.type		.nv.reservedSmem.offset0,@object
	.size		.nv.reservedSmem.offset0,0x4
